	.headerflags	@"EF_CUDA_TEXMODE_UNIFIED EF_CUDA_64BIT_ADDRESS EF_CUDA_ACCELERATORS EF_CUDA_SM90 EF_CUDA_VIRTUAL_SM(EF_CUDA_SM90)"
	.elftype	@"ET_EXEC"


//--------------------- .nv.info                  --------------------------
	.section	.nv.info,"",@"SHT_CUDA_INFO"
	.align	4


	//----- nvinfo : EIATTR_REGCOUNT
	.align		4
        /*0000*/ 	.byte	0x04, 0x2f
        /*0002*/ 	.short	(.L_1 - .L_0)
	.align		4
.L_0:
        /*0004*/ 	.word	index@(triton_poi_fused_mul_0)
        /*0008*/ 	.word	0x0000000e


	//----- nvinfo : EIATTR_MIN_STACK_SIZE
	.align		4
.L_1:
        /*000c*/ 	.byte	0x04, 0x12
        /*000e*/ 	.short	(.L_3 - .L_2)
	.align		4
.L_2:
        /*0010*/ 	.word	index@(triton_poi_fused_mul_0)
        /*0014*/ 	.word	0x00000000


	//----- nvinfo : EIATTR_FRAME_SIZE
	.align		4
.L_3:
        /*0018*/ 	.byte	0x04, 0x11
        /*001a*/ 	.short	(.L_5 - .L_4)
	.align		4
.L_4:
        /*001c*/ 	.word	index@(triton_poi_fused_mul_0)
        /*0020*/ 	.word	0x00000000


	//----- nvinfo : EIATTR_MIN_STACK_SIZE
	.align		4
.L_5:
        /*0024*/ 	.byte	0x04, 0x12
        /*0026*/ 	.short	(.L_7 - .L_6)
	.align		4
.L_6:
        /*0028*/ 	.word	index@(triton_poi_fused_mul_0)
        /*002c*/ 	.word	0x00000000
.L_7:


//--------------------- .nv.info.triton_poi_fused_mul_0 --------------------------
	.section	.nv.info.triton_poi_fused_mul_0,"",@"SHT_CUDA_INFO"
	.sectionflags	@""
	.align	4


	//----- nvinfo : EIATTR_CUDA_API_VERSION
	.align		4
        /*0000*/ 	.byte	0x04, 0x37
        /*0002*/ 	.short	(.L_9 - .L_8)
.L_8:
        /*0004*/ 	.word	0x0000007c


	//----- nvinfo : EIATTR_KPARAM_INFO
	.align		4
.L_9:
        /*0008*/ 	.byte	0x04, 0x17
        /*000a*/ 	.short	(.L_11 - .L_10)
.L_10:
        /*000c*/ 	.word	0x00000000
        /*0010*/ 	.short	0x0003
        /*0012*/ 	.short	0x0018
        /*0014*/ 	.byte	0x00, 0xf0, 0x11, 0x00


	//----- nvinfo : EIATTR_KPARAM_INFO
	.align		4
.L_11:
        /*0018*/ 	.byte	0x04, 0x17
        /*001a*/ 	.short	(.L_13 - .L_12)
.L_12:
        /*001c*/ 	.word	0x00000000
        /*0020*/ 	.short	0x0002
        /*0022*/ 	.short	0x0010
        /*0024*/ 	.byte	0x00, 0xf4, 0x21, 0x00


	//----- nvinfo : EIATTR_KPARAM_INFO
	.align		4
.L_13:
        /*0028*/ 	.byte	0x04, 0x17
        /*002a*/ 	.short	(.L_15 - .L_14)
.L_14:
        /*002c*/ 	.word	0x00000000
        /*0030*/ 	.short	0x0001
        /*0032*/ 	.short	0x0008
        /*0034*/ 	.byte	0x00, 0xf4, 0x21, 0x00


	//----- nvinfo : EIATTR_KPARAM_INFO
	.align		4
.L_15:
        /*0038*/ 	.byte	0x04, 0x17
        /*003a*/ 	.short	(.L_17 - .L_16)
.L_16:
        /*003c*/ 	.word	0x00000000
        /*0040*/ 	.short	0x0000
        /*0042*/ 	.short	0x0000
        /*0044*/ 	.byte	0x00, 0xf4, 0x21, 0x00


	//----- nvinfo : EIATTR_SPARSE_MMA_MASK
	.align		4
.L_17:
        /*0048*/ 	.byte	0x03, 0x50
        /*004a*/ 	.short	0x0000


	//----- nvinfo : EIATTR_MAXREG_COUNT
	.align		4
        /*004c*/ 	.byte	0x03, 0x1b
        /*004e*/ 	.short	0x00ff


	//----- nvinfo : EIATTR_EXIT_INSTR_OFFSETS
	.align		4
        /*0050*/ 	.byte	0x04, 0x1c
        /*0052*/ 	.short	(.L_19 - .L_18)


	//   ....[0]....
.L_18:
        /*0054*/ 	.word	0x00000200


	//   ....[1]....
        /*0058*/ 	.word	0x00000220


	//----- nvinfo : EIATTR_REQNTID
	.align		4
.L_19:
        /*005c*/ 	.byte	0x04, 0x10
        /*005e*/ 	.short	(.L_21 - .L_20)
.L_20:
        /*0060*/ 	.word	0x00000080
        /*0064*/ 	.word	0x00000001
        /*0068*/ 	.word	0x00000001


	//----- nvinfo : EIATTR_CBANK_PARAM_SIZE
	.align		4
.L_21:
        /*006c*/ 	.byte	0x03, 0x19
        /*006e*/ 	.short	0x001c


	//----- nvinfo : EIATTR_PARAM_CBANK
	.align		4
        /*0070*/ 	.byte	0x04, 0x0a
        /*0072*/ 	.short	(.L_23 - .L_22)
	.align		4
.L_22:
        /*0074*/ 	.word	index@(.nv.constant0.triton_poi_fused_mul_0)
        /*0078*/ 	.short	0x0210
        /*007a*/ 	.short	0x001c


	//----- nvinfo : EIATTR_SW_WAR
	.align		4
.L_23:
        /*007c*/ 	.byte	0x04, 0x36
        /*007e*/ 	.short	(.L_25 - .L_24)
.L_24:
        /*0080*/ 	.word	0x00000008
.L_25:


//--------------------- .nv.callgraph             --------------------------
	.section	.nv.callgraph,"",@"SHT_CUDA_CALLGRAPH"
	.align	4
	.sectionentsize	8
	.align		4
        /*0000*/ 	.word	0x00000000
	.align		4
        /*0004*/ 	.word	0xffffffff
	.align		4
        /*0008*/ 	.word	0x00000000
	.align		4
        /*000c*/ 	.word	0xfffffffe
	.align		4
        /*0010*/ 	.word	0x00000000
	.align		4
        /*0014*/ 	.word	0xfffffffd
	.align		4
        /*0018*/ 	.word	0x00000000
	.align		4
        /*001c*/ 	.word	0xfffffffc


//--------------------- .text.triton_poi_fused_mul_0 --------------------------
	.section	.text.triton_poi_fused_mul_0,"ax",@progbits
	.align	128
        .global         triton_poi_fused_mul_0
        .type           triton_poi_fused_mul_0,@function
        .size           triton_poi_fused_mul_0,(.L_x_1 - triton_poi_fused_mul_0)
        .other          triton_poi_fused_mul_0,@"STO_CUDA_ENTRY STV_DEFAULT"
triton_poi_fused_mul_0:
.text.triton_poi_fused_mul_0:
[----:B------:R-:W0:Y:S02]  /*0000*/  LDC R1, c[0x0][0x28] ;  /* 0x00000a00ff017b82 */ /* 0x000e240000000800 */
[----:B------:R-:W1:Y:S01]  /*0010*/  S2R R0, SR_TID.X ;  /* 0x0000000000007919 */ /* 0x000e620000002100 */
[----:B------:R-:W2:Y:S01]  /*0020*/  LDC.64 R2, c[0x0][0x218] ;  /* 0x00008600ff027b82 */ /* 0x000ea20000000a00 */
[----:B------:R-:W-:Y:S01]  /*0030*/  ULDC.64 UR4, c[0x0][0x208] ;  /* 0x0000820000047ab9 */ /* 0x000fe20000000a00 */
[----:B------:R-:W3:Y:S06]  /*0040*/  S2R R9, SR_CTAID.X ;  /* 0x0000000000097919 */ /* 0x000eec0000002500 */
[----:B------:R-:W4:Y:S01]  /*0050*/  LDC.64 R4, c[0x0][0x210] ;  /* 0x00008400ff047b82 */ /* 0x000f220000000a00 */
[----:B-1----:R-:W-:-:S02]  /*0060*/  LOP3.LUT R0, R0, 0x7f, RZ, 0xc0, !PT ;  /* 0x0000007f00007812 */ /* 0x002fc400078ec0ff */
[----:B---3--:R-:W-:-:S03]  /*0070*/  SHF.R.S32.HI R6, RZ, 0x18, R9 ;  /* 0x00000018ff067819 */ /* 0x008fc60000011409 */
[----:B------:R-:W-:Y:S01]  /*0080*/  IMAD R9, R9, 0x80, R0 ;  /* 0x0000008009097824 */ /* 0x000fe200078e0200 */
[----:B------:R-:W-:-:S04]  /*0090*/  SGXT R0, R6, 0x1 ;  /* 0x000000010600781a */ /* 0x000fc80000000200 */
[----:B------:R-:W-:Y:S02]  /*00a0*/  SHF.R.S32.HI R8, RZ, 0x1f, R9 ;  /* 0x0000001fff087819 */ /* 0x000fe40000011409 */
[-C--:B------:R-:W-:Y:S02]  /*00b0*/  LEA.HI R6, R0, R9.reuse, RZ, 0x4 ;  /* 0x0000000900067211 */ /* 0x080fe400078f20ff */
[-C--:B------:R-:W-:Y:S02]  /*00c0*/  LEA.HI R8, R8, R9.reuse, RZ, 0x6 ;  /* 0x0000000908087211 */ /* 0x080fe400078f30ff */
[----:B------:R-:W-:Y:S02]  /*00d0*/  LEA.HI R0, R0, R9, RZ, 0x8 ;  /* 0x0000000900007211 */ /* 0x000fe400078f40ff */
[----:B------:R-:W-:Y:S02]  /*00e0*/  LOP3.LUT R10, R8, 0xffffffc0, RZ, 0xc0, !PT ;  /* 0xffffffc0080a7812 */ /* 0x000fe400078ec0ff */
[----:B------:R-:W-:-:S02]  /*00f0*/  LOP3.LUT R6, R6, 0xfffffff0, RZ, 0xc0, !PT ;  /* 0xfffffff006067812 */ /* 0x000fc400078ec0ff */
[----:B------:R-:W-:Y:S01]  /*0100*/  SHF.R.S32.HI R0, RZ, 0x8, R0 ;  /* 0x00000008ff007819 */ /* 0x000fe20000011400 */
[C---:B------:R-:W-:Y:S01]  /*0110*/  IMAD.IADD R11, R9.reuse, 0x1, -R10 ;  /* 0x00000001090b7824 */ /* 0x040fe200078e0a0a */
[----:B------:R-:W-:Y:S01]  /*0120*/  SHF.R.S32.HI R7, RZ, 0x6, R8 ;  /* 0x00000006ff077819 */ /* 0x000fe20000011408 */
[C---:B------:R-:W-:Y:S01]  /*0130*/  IMAD.IADD R6, R9.reuse, 0x1, -R6 ;  /* 0x0000000109067824 */ /* 0x040fe200078e0a06 */
[----:B------:R-:W-:Y:S01]  /*0140*/  ISETP.GE.AND P0, PT, R9, 0x400, PT ;  /* 0x000004000900780c */ /* 0x000fe20003f06270 */
[----:B------:R-:W-:Y:S02]  /*0150*/  IMAD R11, R0, 0x40, R11 ;  /* 0x00000040000b7824 */ /* 0x000fe400078e020b */
[----:B------:R-:W-:Y:S02]  /*0160*/  IMAD R7, R7, 0x10, R6 ;  /* 0x0000001007077824 */ /* 0x000fe400078e0206 */
[----:B--2---:R-:W-:-:S04]  /*0170*/  IMAD.WIDE R2, R11, 0x4, R2 ;  /* 0x000000040b027825 */ /* 0x004fc800078e0202 */
[----:B------:R-:W-:Y:S02]  /*0180*/  IMAD.MOV.U32 R0, RZ, RZ, RZ ;  /* 0x000000ffff007224 */ /* 0x000fe400078e00ff */
[----:B------:R-:W-:Y:S02]  /*0190*/  IMAD.MOV.U32 R11, RZ, RZ, RZ ;  /* 0x000000ffff0b7224 */ /* 0x000fe400078e00ff */
[----:B----4-:R-:W-:Y:S02]  /*01a0*/  IMAD.WIDE R4, R7, 0x4, R4 ;  /* 0x0000000407047825 */ /* 0x010fe400078e0204 */
[----:B------:R-:W1:Y:S02]  /*01b0*/  LDC.64 R6, c[0x0][0x220] ;  /* 0x00008800ff067b82 */ /* 0x000e640000000a00 */
[----:B------:R-:W2:Y:S04]  /*01c0*/  @!P0 LDG.E.EL R11, desc[UR4][R2.64] ;  /* 0x00000004020b8981 */ /* 0x000ea8000c2e1900 */
[----:B------:R-:W2:Y:S01]  /*01d0*/  @!P0 LDG.E.EL R0, desc[UR4][R4.64] ;  /* 0x0000000404008981 */ /* 0x000ea2000c2e1900 */
[----:B-1----:R-:W-:-:S04]  /*01e0*/  IMAD.WIDE R6, R9, 0x4, R6 ;  /* 0x0000000409067825 */ /* 0x002fc800078e0206 */
[----:B--2---:R-:W-:Y:S01]  /*01f0*/  FMUL R11, R11, R0 ;  /* 0x000000000b0b7220 */ /* 0x004fe20000400000 */
[----:B------:R-:W-:Y:S06]  /*0200*/  @P0 EXIT ;  /* 0x000000000000094d */ /* 0x000fec0003800000 */
[----:B------:R-:W-:Y:S01]  /*0210*/  STG.E desc[UR4][R6.64], R11 ;  /* 0x0000000b06007986 */ /* 0x000fe2000c101904 */
[----:B------:R-:W-:Y:S05]  /*0220*/  EXIT ;  /* 0x000000000000794d */ /* 0x000fea0003800000 */
.L_x_0:
[----:B------:R-:W-:-:S00]  /*0230*/  BRA `(.L_x_0) ;  /* 0xfffffffc00fc7947 */ /* 0x000fc0000383ffff */
[----:B------:R-:W-:-:S00]  /*0240*/  NOP ;  /* 0x0000000000007918 */ /* 0x000fc00000000000 */
        /* <DEDUP_REMOVED lines=11> */
.L_x_1:


//--------------------- .nv.constant0.triton_poi_fused_mul_0 --------------------------
	.section	.nv.constant0.triton_poi_fused_mul_0,"a",@progbits
	.sectionflags	@""
	.align	4
.nv.constant0.triton_poi_fused_mul_0:
	.zero		556
